//
// Generated by NVIDIA NVVM Compiler
//
// Compiler Build ID: CL-36424714
// Cuda compilation tools, release 13.0, V13.0.88
// Based on NVVM 20.0.0
//

.version 9.0
.target sm_100
.address_size 64

	// .globl	_ZN3cub18CUB_300001_SM_10006detail11EmptyKernelIvEEvv
.global .align 1 .b8 _ZN41_INTERNAL_f1175fad_4_k_cu_358f3c34_1492594cuda3std3__45__cpo5beginE[1];
.global .align 1 .b8 _ZN41_INTERNAL_f1175fad_4_k_cu_358f3c34_1492594cuda3std3__45__cpo3endE[1];
.global .align 1 .b8 _ZN41_INTERNAL_f1175fad_4_k_cu_358f3c34_1492594cuda3std3__45__cpo6cbeginE[1];
.global .align 1 .b8 _ZN41_INTERNAL_f1175fad_4_k_cu_358f3c34_1492594cuda3std3__45__cpo4cendE[1];
.global .align 1 .b8 _ZN41_INTERNAL_f1175fad_4_k_cu_358f3c34_1492594cuda3std3__45__cpo6rbeginE[1];
.global .align 1 .b8 _ZN41_INTERNAL_f1175fad_4_k_cu_358f3c34_1492594cuda3std3__45__cpo4rendE[1];
.global .align 1 .b8 _ZN41_INTERNAL_f1175fad_4_k_cu_358f3c34_1492594cuda3std3__45__cpo7crbeginE[1];
.global .align 1 .b8 _ZN41_INTERNAL_f1175fad_4_k_cu_358f3c34_1492594cuda3std3__45__cpo5crendE[1];
.global .align 1 .b8 _ZN41_INTERNAL_f1175fad_4_k_cu_358f3c34_1492594cuda3std3__443_GLOBAL__N__f1175fad_4_k_cu_358f3c34_1492596ignoreE[1];
.global .align 1 .b8 _ZN41_INTERNAL_f1175fad_4_k_cu_358f3c34_1492594cuda3std3__419piecewise_constructE[1];
.global .align 1 .b8 _ZN41_INTERNAL_f1175fad_4_k_cu_358f3c34_1492594cuda3std3__48in_placeE[1];
.global .align 1 .b8 _ZN41_INTERNAL_f1175fad_4_k_cu_358f3c34_1492594cuda3std3__420unreachable_sentinelE[1];
.global .align 1 .b8 _ZN41_INTERNAL_f1175fad_4_k_cu_358f3c34_1492594cuda3std3__47nulloptE[1];
.global .align 1 .b8 _ZN41_INTERNAL_f1175fad_4_k_cu_358f3c34_1492594cuda3std3__48unexpectE[1];
.global .align 1 .b8 _ZN41_INTERNAL_f1175fad_4_k_cu_358f3c34_1492594cuda3std6ranges3__45__cpo4swapE[1];
.global .align 1 .b8 _ZN41_INTERNAL_f1175fad_4_k_cu_358f3c34_1492594cuda3std6ranges3__45__cpo9iter_moveE[1];
.global .align 1 .b8 _ZN41_INTERNAL_f1175fad_4_k_cu_358f3c34_1492594cuda3std6ranges3__45__cpo5beginE[1];
.global .align 1 .b8 _ZN41_INTERNAL_f1175fad_4_k_cu_358f3c34_1492594cuda3std6ranges3__45__cpo3endE[1];
.global .align 1 .b8 _ZN41_INTERNAL_f1175fad_4_k_cu_358f3c34_1492594cuda3std6ranges3__45__cpo6cbeginE[1];
.global .align 1 .b8 _ZN41_INTERNAL_f1175fad_4_k_cu_358f3c34_1492594cuda3std6ranges3__45__cpo4cendE[1];
.global .align 1 .b8 _ZN41_INTERNAL_f1175fad_4_k_cu_358f3c34_1492594cuda3std6ranges3__45__cpo7advanceE[1];
.global .align 1 .b8 _ZN41_INTERNAL_f1175fad_4_k_cu_358f3c34_1492594cuda3std6ranges3__45__cpo9iter_swapE[1];
.global .align 1 .b8 _ZN41_INTERNAL_f1175fad_4_k_cu_358f3c34_1492594cuda3std6ranges3__45__cpo4nextE[1];
.global .align 1 .b8 _ZN41_INTERNAL_f1175fad_4_k_cu_358f3c34_1492594cuda3std6ranges3__45__cpo4prevE[1];
.global .align 1 .b8 _ZN41_INTERNAL_f1175fad_4_k_cu_358f3c34_1492594cuda3std6ranges3__45__cpo4dataE[1];
.global .align 1 .b8 _ZN41_INTERNAL_f1175fad_4_k_cu_358f3c34_1492594cuda3std6ranges3__45__cpo5cdataE[1];
.global .align 1 .b8 _ZN41_INTERNAL_f1175fad_4_k_cu_358f3c34_1492594cuda3std6ranges3__45__cpo4sizeE[1];
.global .align 1 .b8 _ZN41_INTERNAL_f1175fad_4_k_cu_358f3c34_1492594cuda3std6ranges3__45__cpo5ssizeE[1];
.global .align 1 .b8 _ZN41_INTERNAL_f1175fad_4_k_cu_358f3c34_1492594cuda3std6ranges3__45__cpo8distanceE[1];
.global .align 1 .b8 _ZN41_INTERNAL_f1175fad_4_k_cu_358f3c34_1492596thrust24THRUST_300001_SM_1000_NS8cuda_cub3parE[1];
.global .align 1 .b8 _ZN41_INTERNAL_f1175fad_4_k_cu_358f3c34_1492596thrust24THRUST_300001_SM_1000_NS8cuda_cub10par_nosyncE[1];
.global .align 1 .b8 _ZN41_INTERNAL_f1175fad_4_k_cu_358f3c34_1492596thrust24THRUST_300001_SM_1000_NS6system6detail10sequential3seqE[1];
.global .align 1 .b8 _ZN41_INTERNAL_f1175fad_4_k_cu_358f3c34_1492596thrust24THRUST_300001_SM_1000_NS12placeholders2_1E[1];
.global .align 1 .b8 _ZN41_INTERNAL_f1175fad_4_k_cu_358f3c34_1492596thrust24THRUST_300001_SM_1000_NS12placeholders2_2E[1];
.global .align 1 .b8 _ZN41_INTERNAL_f1175fad_4_k_cu_358f3c34_1492596thrust24THRUST_300001_SM_1000_NS12placeholders2_3E[1];
.global .align 1 .b8 _ZN41_INTERNAL_f1175fad_4_k_cu_358f3c34_1492596thrust24THRUST_300001_SM_1000_NS12placeholders2_4E[1];
.global .align 1 .b8 _ZN41_INTERNAL_f1175fad_4_k_cu_358f3c34_1492596thrust24THRUST_300001_SM_1000_NS12placeholders2_5E[1];
.global .align 1 .b8 _ZN41_INTERNAL_f1175fad_4_k_cu_358f3c34_1492596thrust24THRUST_300001_SM_1000_NS12placeholders2_6E[1];
.global .align 1 .b8 _ZN41_INTERNAL_f1175fad_4_k_cu_358f3c34_1492596thrust24THRUST_300001_SM_1000_NS12placeholders2_7E[1];
.global .align 1 .b8 _ZN41_INTERNAL_f1175fad_4_k_cu_358f3c34_1492596thrust24THRUST_300001_SM_1000_NS12placeholders2_8E[1];
.global .align 1 .b8 _ZN41_INTERNAL_f1175fad_4_k_cu_358f3c34_1492596thrust24THRUST_300001_SM_1000_NS12placeholders2_9E[1];
.global .align 1 .b8 _ZN41_INTERNAL_f1175fad_4_k_cu_358f3c34_1492596thrust24THRUST_300001_SM_1000_NS12placeholders3_10E[1];
.global .align 1 .b8 _ZN41_INTERNAL_f1175fad_4_k_cu_358f3c34_1492596thrust24THRUST_300001_SM_1000_NS3seqE[1];

.visible .entry _ZN3cub18CUB_300001_SM_10006detail11EmptyKernelIvEEvv()
{


	ret;

}


// ===== COMPILED SASS (sm_100) =====

	.target	sm_100

	.elftype	@"ET_EXEC"


//--------------------- .note.nv.tkinfo           --------------------------
	.section	.note.nv.tkinfo,"",@"SHT_NOTE"
	.sectionflags	@"SHF_NOTE_NV_TKINFO"
	.tkinfo
        /*0018*/ 	.word	0x00000002
        /*0030*/ 	.string	""
        /*0030*/ 	.string	"ptxas"
        /*0030*/ 	.string	"Cuda compilation tools, release 13.0, V13.0.88"
        /*0030*/ 	.string	"Build cuda_13.0.r13.0/compiler.36424714_0"
        /*0030*/ 	.string	"-arch sm_100 -m 64 "



//--------------------- .note.nv.cuinfo           --------------------------
	.section	.note.nv.cuinfo,"",@"SHT_NOTE"
	.sectionflags	@"SHF_NOTE_NV_CUINFO"
        /*0018*/ 	.short	0x0002
        /*001a*/ 	.short	0x0064
        /*001c*/ 	.short	0x0082
	.zero		2


//--------------------- .nv.info                  --------------------------
	.section	.nv.info,"",@"SHT_CUDA_INFO"
	.align	4


	//----- nvinfo : EIATTR_REGCOUNT
	.align		4
        /*0000*/ 	.byte	0x04, 0x2f
        /*0002*/ 	.short	(.L_44 - .L_43)
	.align		4
.L_43:
        /*0004*/ 	.word	index@(_ZN3cub18CUB_300001_SM_10006detail11EmptyKernelIvEEvv)
        /*0008*/ 	.word	0x00000004


	//----- nvinfo : EIATTR_FRAME_SIZE
	.align		4
.L_44:
        /*000c*/ 	.byte	0x04, 0x11
        /*000e*/ 	.short	(.L_46 - .L_45)
	.align		4
.L_45:
        /*0010*/ 	.word	index@(_ZN3cub18CUB_300001_SM_10006detail11EmptyKernelIvEEvv)
        /*0014*/ 	.word	0x00000000


	//----- nvinfo : EIATTR_MIN_STACK_SIZE
	.align		4
.L_46:
        /*0018*/ 	.byte	0x04, 0x12
        /*001a*/ 	.short	(.L_48 - .L_47)
	.align		4
.L_47:
        /*001c*/ 	.word	index@(_ZN3cub18CUB_300001_SM_10006detail11EmptyKernelIvEEvv)
        /*0020*/ 	.word	0x00000000
.L_48:


//--------------------- .nv.compat                --------------------------
	.section	.nv.compat,"",@"SHT_CUDA_COMPAT_INFO"
	.align	4
        /*0000*/ 	.byte	0x02, 0x09, 0x00, 0x00, 0x02, 0x02, 0x01, 0x00, 0x02, 0x05, 0x05, 0x00, 0x03, 0x07, 0x01, 0x01
        /*0010*/ 	.byte	0x02, 0x03, 0x00, 0x00, 0x02, 0x06, 0x01, 0x00, 0x04, 0x0b, 0x08, 0x00, 0x09, 0x00, 0x00, 0x00
        /*0020*/ 	.byte	0x00, 0x00, 0x00, 0x00


//--------------------- .nv.info._ZN3cub18CUB_300001_SM_10006detail11EmptyKernelIvEEvv --------------------------
	.section	.nv.info._ZN3cub18CUB_300001_SM_10006detail11EmptyKernelIvEEvv,"",@"SHT_CUDA_INFO"
	.sectionflags	@""
	.align	4


	//----- nvinfo : EIATTR_CUDA_API_VERSION
	.align		4
        /*0000*/ 	.byte	0x04, 0x37
        /*0002*/ 	.short	(.L_50 - .L_49)
.L_49:
        /*0004*/ 	.word	0x00000082


	//----- nvinfo : EIATTR_SPARSE_MMA_MASK
	.align		4
.L_50:
        /*0008*/ 	.byte	0x03, 0x50
        /*000a*/ 	.short	0x0000


	//----- nvinfo : EIATTR_MAXREG_COUNT
	.align		4
        /*000c*/ 	.byte	0x03, 0x1b
        /*000e*/ 	.short	0x00ff


	//----- nvinfo : EIATTR_MERCURY_ISA_VERSION
	.align		4
        /*0010*/ 	.byte	0x03, 0x5f
        /*0012*/ 	.short	0x0101


	//----- nvinfo : EIATTR_VRC_CTA_INIT_COUNT
	.align		4
        /*0014*/ 	.byte	0x02, 0x4a
	.zero		1
	.zero		1


	//----- nvinfo : EIATTR_EXIT_INSTR_OFFSETS
	.align		4
        /*0018*/ 	.byte	0x04, 0x1c
        /*001a*/ 	.short	(.L_52 - .L_51)


	//   ....[0]....
.L_51:
        /*001c*/ 	.word	0x00000010


	//----- nvinfo : EIATTR_SW_WAR
	.align		4
.L_52:
        /*0020*/ 	.byte	0x04, 0x36
        /*0022*/ 	.short	(.L_54 - .L_53)
.L_53:
        /*0024*/ 	.word	0x00000008
.L_54:


//--------------------- .nv.callgraph             --------------------------
	.section	.nv.callgraph,"",@"SHT_CUDA_CALLGRAPH"
	.align	4
	.sectionentsize	8
	.align		4
        /*0000*/ 	.word	0x00000000
	.align		4
        /*0004*/ 	.word	0xffffffff
	.align		4
        /*0008*/ 	.word	0x00000000
	.align		4
        /*000c*/ 	.word	0xfffffffe
	.align		4
        /*0010*/ 	.word	0x00000000
	.align		4
        /*0014*/ 	.word	0xfffffffd
	.align		4
        /*0018*/ 	.word	0x00000000
	.align		4
        /*001c*/ 	.word	0xfffffffc


//--------------------- .nv.constant4             --------------------------
	.section	.nv.constant4,"a",@progbits
	.align	8
	.align		8
.nv.constant4:
        /*0000*/ 	.dword	_ZN41_INTERNAL_f1175fad_4_k_cu_358f3c34_1496394cuda3std3__45__cpo5beginE
	.align		8
        /*0008*/ 	.dword	_ZN41_INTERNAL_f1175fad_4_k_cu_358f3c34_1496394cuda3std3__45__cpo3endE
	.align		8
        /*0010*/ 	.dword	_ZN41_INTERNAL_f1175fad_4_k_cu_358f3c34_1496394cuda3std3__45__cpo6cbeginE
	.align		8
        /*0018*/ 	.dword	_ZN41_INTERNAL_f1175fad_4_k_cu_358f3c34_1496394cuda3std3__45__cpo4cendE
	.align		8
        /*0020*/ 	.dword	_ZN41_INTERNAL_f1175fad_4_k_cu_358f3c34_1496394cuda3std3__45__cpo6rbeginE
	.align		8
        /*0028*/ 	.dword	_ZN41_INTERNAL_f1175fad_4_k_cu_358f3c34_1496394cuda3std3__45__cpo4rendE
	.align		8
        /*0030*/ 	.dword	_ZN41_INTERNAL_f1175fad_4_k_cu_358f3c34_1496394cuda3std3__45__cpo7crbeginE
	.align		8
        /*0038*/ 	.dword	_ZN41_INTERNAL_f1175fad_4_k_cu_358f3c34_1496394cuda3std3__45__cpo5crendE
	.align		8
        /*0040*/ 	.dword	_ZN41_INTERNAL_f1175fad_4_k_cu_358f3c34_1496394cuda3std3__443_GLOBAL__N__f1175fad_4_k_cu_358f3c34_1496396ignoreE
	.align		8
        /*0048*/ 	.dword	_ZN41_INTERNAL_f1175fad_4_k_cu_358f3c34_1496394cuda3std3__419piecewise_constructE
	.align		8
        /*0050*/ 	.dword	_ZN41_INTERNAL_f1175fad_4_k_cu_358f3c34_1496394cuda3std3__48in_placeE
	.align		8
        /*0058*/ 	.dword	_ZN41_INTERNAL_f1175fad_4_k_cu_358f3c34_1496394cuda3std3__420unreachable_sentinelE
	.align		8
        /*0060*/ 	.dword	_ZN41_INTERNAL_f1175fad_4_k_cu_358f3c34_1496394cuda3std3__47nulloptE
	.align		8
        /*0068*/ 	.dword	_ZN41_INTERNAL_f1175fad_4_k_cu_358f3c34_1496394cuda3std3__48unexpectE
	.align		8
        /*0070*/ 	.dword	_ZN41_INTERNAL_f1175fad_4_k_cu_358f3c34_1496394cuda3std6ranges3__45__cpo4swapE
	.align		8
        /*0078*/ 	.dword	_ZN41_INTERNAL_f1175fad_4_k_cu_358f3c34_1496394cuda3std6ranges3__45__cpo9iter_moveE
	.align		8
        /*0080*/ 	.dword	_ZN41_INTERNAL_f1175fad_4_k_cu_358f3c34_1496394cuda3std6ranges3__45__cpo5beginE
	.align		8
        /*0088*/ 	.dword	_ZN41_INTERNAL_f1175fad_4_k_cu_358f3c34_1496394cuda3std6ranges3__45__cpo3endE
	.align		8
        /*0090*/ 	.dword	_ZN41_INTERNAL_f1175fad_4_k_cu_358f3c34_1496394cuda3std6ranges3__45__cpo6cbeginE
	.align		8
        /*0098*/ 	.dword	_ZN41_INTERNAL_f1175fad_4_k_cu_358f3c34_1496394cuda3std6ranges3__45__cpo4cendE
	.align		8
        /*00a0*/ 	.dword	_ZN41_INTERNAL_f1175fad_4_k_cu_358f3c34_1496394cuda3std6ranges3__45__cpo7advanceE
	.align		8
        /*00a8*/ 	.dword	_ZN41_INTERNAL_f1175fad_4_k_cu_358f3c34_1496394cuda3std6ranges3__45__cpo9iter_swapE
	.align		8
        /*00b0*/ 	.dword	_ZN41_INTERNAL_f1175fad_4_k_cu_358f3c34_1496394cuda3std6ranges3__45__cpo4nextE
	.align		8
        /*00b8*/ 	.dword	_ZN41_INTERNAL_f1175fad_4_k_cu_358f3c34_1496394cuda3std6ranges3__45__cpo4prevE
	.align		8
        /*00c0*/ 	.dword	_ZN41_INTERNAL_f1175fad_4_k_cu_358f3c34_1496394cuda3std6ranges3__45__cpo4dataE
	.align		8
        /*00c8*/ 	.dword	_ZN41_INTERNAL_f1175fad_4_k_cu_358f3c34_1496394cuda3std6ranges3__45__cpo5cdataE
	.align		8
        /*00d0*/ 	.dword	_ZN41_INTERNAL_f1175fad_4_k_cu_358f3c34_1496394cuda3std6ranges3__45__cpo4sizeE
	.align		8
        /*00d8*/ 	.dword	_ZN41_INTERNAL_f1175fad_4_k_cu_358f3c34_1496394cuda3std6ranges3__45__cpo5ssizeE
	.align		8
        /*00e0*/ 	.dword	_ZN41_INTERNAL_f1175fad_4_k_cu_358f3c34_1496394cuda3std6ranges3__45__cpo8distanceE
	.align		8
        /*00e8*/ 	.dword	_ZN41_INTERNAL_f1175fad_4_k_cu_358f3c34_1496396thrust24THRUST_300001_SM_1000_NS8cuda_cub3parE
	.align		8
        /*00f0*/ 	.dword	_ZN41_INTERNAL_f1175fad_4_k_cu_358f3c34_1496396thrust24THRUST_300001_SM_1000_NS8cuda_cub10par_nosyncE
	.align		8
        /*00f8*/ 	.dword	_ZN41_INTERNAL_f1175fad_4_k_cu_358f3c34_1496396thrust24THRUST_300001_SM_1000_NS6system6detail10sequential3seqE
	.align		8
        /*0100*/ 	.dword	_ZN41_INTERNAL_f1175fad_4_k_cu_358f3c34_1496396thrust24THRUST_300001_SM_1000_NS12placeholders2_1E
	.align		8
        /*0108*/ 	.dword	_ZN41_INTERNAL_f1175fad_4_k_cu_358f3c34_1496396thrust24THRUST_300001_SM_1000_NS12placeholders2_2E
	.align		8
        /*0110*/ 	.dword	_ZN41_INTERNAL_f1175fad_4_k_cu_358f3c34_1496396thrust24THRUST_300001_SM_1000_NS12placeholders2_3E
	.align		8
        /*0118*/ 	.dword	_ZN41_INTERNAL_f1175fad_4_k_cu_358f3c34_1496396thrust24THRUST_300001_SM_1000_NS12placeholders2_4E
	.align		8
        /*0120*/ 	.dword	_ZN41_INTERNAL_f1175fad_4_k_cu_358f3c34_1496396thrust24THRUST_300001_SM_1000_NS12placeholders2_5E
	.align		8
        /*0128*/ 	.dword	_ZN41_INTERNAL_f1175fad_4_k_cu_358f3c34_1496396thrust24THRUST_300001_SM_1000_NS12placeholders2_6E
	.align		8
        /*0130*/ 	.dword	_ZN41_INTERNAL_f1175fad_4_k_cu_358f3c34_1496396thrust24THRUST_300001_SM_1000_NS12placeholders2_7E
	.align		8
        /*0138*/ 	.dword	_ZN41_INTERNAL_f1175fad_4_k_cu_358f3c34_1496396thrust24THRUST_300001_SM_1000_NS12placeholders2_8E
	.align		8
        /*0140*/ 	.dword	_ZN41_INTERNAL_f1175fad_4_k_cu_358f3c34_1496396thrust24THRUST_300001_SM_1000_NS12placeholders2_9E
	.align		8
        /*0148*/ 	.dword	_ZN41_INTERNAL_f1175fad_4_k_cu_358f3c34_1496396thrust24THRUST_300001_SM_1000_NS12placeholders3_10E
	.align		8
        /*0150*/ 	.dword	_ZN41_INTERNAL_f1175fad_4_k_cu_358f3c34_1496396thrust24THRUST_300001_SM_1000_NS3seqE


//--------------------- .text._ZN3cub18CUB_300001_SM_10006detail11EmptyKernelIvEEvv --------------------------
	.section	.text._ZN3cub18CUB_300001_SM_10006detail11EmptyKernelIvEEvv,"ax",@progbits
	.align	128
        .global         _ZN3cub18CUB_300001_SM_10006detail11EmptyKernelIvEEvv
        .type           _ZN3cub18CUB_300001_SM_10006detail11EmptyKernelIvEEvv,@function
        .size           _ZN3cub18CUB_300001_SM_10006detail11EmptyKernelIvEEvv,(.L_x_1 - _ZN3cub18CUB_300001_SM_10006detail11EmptyKernelIvEEvv)
        .other          _ZN3cub18CUB_300001_SM_10006detail11EmptyKernelIvEEvv,@"STO_CUDA_ENTRY STV_DEFAULT"
_ZN3cub18CUB_300001_SM_10006detail11EmptyKernelIvEEvv:
.text._ZN3cub18CUB_300001_SM_10006detail11EmptyKernelIvEEvv:
[----:B------:R-:W-:Y:S01]  /*0000*/  LDC R1, c[0x0][0x37c] ;  /* 0x0000df00ff017b82 */ /* 0x000fe20000000800 */
[----:B------:R-:W-:Y:S05]  /*0010*/  EXIT ;  /* 0x000000000000794d */ /* 0x000fea0003800000 */
.L_x_0:
[----:B------:R-:W-:-:S00]  /*0020*/  BRA `(.L_x_0) ;  /* 0xfffffffc00fc7947 */ /* 0x000fc0000383ffff */
[----:B------:R-:W-:-:S00]  /*0030*/  NOP ;  /* 0x0000000000007918 */ /* 0x000fc00000000000 */
        /* <DEDUP_REMOVED lines=12> */
.L_x_1:


//--------------------- .nv.shared.reserved.0     --------------------------
	.section	.nv.shared.reserved.0,"aw",@nobits
	.weak		__nv_reservedSMEM_offset_0_alias
	.size		__nv_reservedSMEM_offset_0_alias, 0, 64
	.other		__nv_reservedSMEM_offset_0_alias,@"STO_CUDA_RESERVED_SHARED STV_DEFAULT"
__nv_reservedSMEM_offset_0_alias:
	.zero		0
	.zero		64


//--------------------- .nv.global                --------------------------
	.section	.nv.global,"aw",@nobits
.nv.global:
	.type		_ZN41_INTERNAL_f1175fad_4_k_cu_358f3c34_1496396thrust24THRUST_300001_SM_1000_NS3seqE,@object
	.size		_ZN41_INTERNAL_f1175fad_4_k_cu_358f3c34_1496396thrust24THRUST_300001_SM_1000_NS3seqE,(_ZN41_INTERNAL_f1175fad_4_k_cu_358f3c34_1496394cuda3std3__48in_placeE - _ZN41_INTERNAL_f1175fad_4_k_cu_358f3c34_1496396thrust24THRUST_300001_SM_1000_NS3seqE)
_ZN41_INTERNAL_f1175fad_4_k_cu_358f3c34_1496396thrust24THRUST_300001_SM_1000_NS3seqE:
	.zero		1
	.type		_ZN41_INTERNAL_f1175fad_4_k_cu_358f3c34_1496394cuda3std3__48in_placeE,@object
	.size		_ZN41_INTERNAL_f1175fad_4_k_cu_358f3c34_1496394cuda3std3__48in_placeE,(_ZN41_INTERNAL_f1175fad_4_k_cu_358f3c34_1496394cuda3std6ranges3__45__cpo4sizeE - _ZN41_INTERNAL_f1175fad_4_k_cu_358f3c34_1496394cuda3std3__48in_placeE)
_ZN41_INTERNAL_f1175fad_4_k_cu_358f3c34_1496394cuda3std3__48in_placeE:
	.zero		1
	.type		_ZN41_INTERNAL_f1175fad_4_k_cu_358f3c34_1496394cuda3std6ranges3__45__cpo4sizeE,@object
	.size		_ZN41_INTERNAL_f1175fad_4_k_cu_358f3c34_1496394cuda3std6ranges3__45__cpo4sizeE,(_ZN41_INTERNAL_f1175fad_4_k_cu_358f3c34_1496396thrust24THRUST_300001_SM_1000_NS12placeholders2_3E - _ZN41_INTERNAL_f1175fad_4_k_cu_358f3c34_1496394cuda3std6ranges3__45__cpo4sizeE)
_ZN41_INTERNAL_f1175fad_4_k_cu_358f3c34_1496394cuda3std6ranges3__45__cpo4sizeE:
	.zero		1
	.type		_ZN41_INTERNAL_f1175fad_4_k_cu_358f3c34_1496396thrust24THRUST_300001_SM_1000_NS12placeholders2_3E,@object
	.size		_ZN41_INTERNAL_f1175fad_4_k_cu_358f3c34_1496396thrust24THRUST_300001_SM_1000_NS12placeholders2_3E,(_ZN41_INTERNAL_f1175fad_4_k_cu_358f3c34_1496394cuda3std3__45__cpo6cbeginE - _ZN41_INTERNAL_f1175fad_4_k_cu_358f3c34_1496396thrust24THRUST_300001_SM_1000_NS12placeholders2_3E)
_ZN41_INTERNAL_f1175fad_4_k_cu_358f3c34_1496396thrust24THRUST_300001_SM_1000_NS12placeholders2_3E:
	.zero		1
	.type		_ZN41_INTERNAL_f1175fad_4_k_cu_358f3c34_1496394cuda3std3__45__cpo6cbeginE,@object
	.size		_ZN41_INTERNAL_f1175fad_4_k_cu_358f3c34_1496394cuda3std3__45__cpo6cbeginE,(_ZN41_INTERNAL_f1175fad_4_k_cu_358f3c34_1496394cuda3std6ranges3__45__cpo6cbeginE - _ZN41_INTERNAL_f1175fad_4_k_cu_358f3c34_1496394cuda3std3__45__cpo6cbeginE)
_ZN41_INTERNAL_f1175fad_4_k_cu_358f3c34_1496394cuda3std3__45__cpo6cbeginE:
	.zero		1
	.type		_ZN41_INTERNAL_f1175fad_4_k_cu_358f3c34_1496394cuda3std6ranges3__45__cpo6cbeginE,@object
	.size		_ZN41_INTERNAL_f1175fad_4_k_cu_358f3c34_1496394cuda3std6ranges3__45__cpo6cbeginE,(_ZN41_INTERNAL_f1175fad_4_k_cu_358f3c34_1496396thrust24THRUST_300001_SM_1000_NS12placeholders2_7E - _ZN41_INTERNAL_f1175fad_4_k_cu_358f3c34_1496394cuda3std6ranges3__45__cpo6cbeginE)
_ZN41_INTERNAL_f1175fad_4_k_cu_358f3c34_1496394cuda3std6ranges3__45__cpo6cbeginE:
	.zero		1
	.type		_ZN41_INTERNAL_f1175fad_4_k_cu_358f3c34_1496396thrust24THRUST_300001_SM_1000_NS12placeholders2_7E,@object
	.size		_ZN41_INTERNAL_f1175fad_4_k_cu_358f3c34_1496396thrust24THRUST_300001_SM_1000_NS12placeholders2_7E,(_ZN41_INTERNAL_f1175fad_4_k_cu_358f3c34_1496394cuda3std3__45__cpo7crbeginE - _ZN41_INTERNAL_f1175fad_4_k_cu_358f3c34_1496396thrust24THRUST_300001_SM_1000_NS12placeholders2_7E)
_ZN41_INTERNAL_f1175fad_4_k_cu_358f3c34_1496396thrust24THRUST_300001_SM_1000_NS12placeholders2_7E:
	.zero		1
	.type		_ZN41_INTERNAL_f1175fad_4_k_cu_358f3c34_1496394cuda3std3__45__cpo7crbeginE,@object
	.size		_ZN41_INTERNAL_f1175fad_4_k_cu_358f3c34_1496394cuda3std3__45__cpo7crbeginE,(_ZN41_INTERNAL_f1175fad_4_k_cu_358f3c34_1496394cuda3std6ranges3__45__cpo4nextE - _ZN41_INTERNAL_f1175fad_4_k_cu_358f3c34_1496394cuda3std3__45__cpo7crbeginE)
_ZN41_INTERNAL_f1175fad_4_k_cu_358f3c34_1496394cuda3std3__45__cpo7crbeginE:
	.zero		1
	.type		_ZN41_INTERNAL_f1175fad_4_k_cu_358f3c34_1496394cuda3std6ranges3__45__cpo4nextE,@object
	.size		_ZN41_INTERNAL_f1175fad_4_k_cu_358f3c34_1496394cuda3std6ranges3__45__cpo4nextE,(_ZN41_INTERNAL_f1175fad_4_k_cu_358f3c34_1496394cuda3std6ranges3__45__cpo4swapE - _ZN41_INTERNAL_f1175fad_4_k_cu_358f3c34_1496394cuda3std6ranges3__45__cpo4nextE)
_ZN41_INTERNAL_f1175fad_4_k_cu_358f3c34_1496394cuda3std6ranges3__45__cpo4nextE:
	.zero		1
	.type		_ZN41_INTERNAL_f1175fad_4_k_cu_358f3c34_1496394cuda3std6ranges3__45__cpo4swapE,@object
	.size		_ZN41_INTERNAL_f1175fad_4_k_cu_358f3c34_1496394cuda3std6ranges3__45__cpo4swapE,(_ZN41_INTERNAL_f1175fad_4_k_cu_358f3c34_1496396thrust24THRUST_300001_SM_1000_NS8cuda_cub10par_nosyncE - _ZN41_INTERNAL_f1175fad_4_k_cu_358f3c34_1496394cuda3std6ranges3__45__cpo4swapE)
_ZN41_INTERNAL_f1175fad_4_k_cu_358f3c34_1496394cuda3std6ranges3__45__cpo4swapE:
	.zero		1
	.type		_ZN41_INTERNAL_f1175fad_4_k_cu_358f3c34_1496396thrust24THRUST_300001_SM_1000_NS8cuda_cub10par_nosyncE,@object
	.size		_ZN41_INTERNAL_f1175fad_4_k_cu_358f3c34_1496396thrust24THRUST_300001_SM_1000_NS8cuda_cub10par_nosyncE,(_ZN41_INTERNAL_f1175fad_4_k_cu_358f3c34_1496396thrust24THRUST_300001_SM_1000_NS12placeholders2_9E - _ZN41_INTERNAL_f1175fad_4_k_cu_358f3c34_1496396thrust24THRUST_300001_SM_1000_NS8cuda_cub10par_nosyncE)
_ZN41_INTERNAL_f1175fad_4_k_cu_358f3c34_1496396thrust24THRUST_300001_SM_1000_NS8cuda_cub10par_nosyncE:
	.zero		1
	.type		_ZN41_INTERNAL_f1175fad_4_k_cu_358f3c34_1496396thrust24THRUST_300001_SM_1000_NS12placeholders2_9E,@object
	.size		_ZN41_INTERNAL_f1175fad_4_k_cu_358f3c34_1496396thrust24THRUST_300001_SM_1000_NS12placeholders2_9E,(_ZN41_INTERNAL_f1175fad_4_k_cu_358f3c34_1496394cuda3std3__443_GLOBAL__N__f1175fad_4_k_cu_358f3c34_1496396ignoreE - _ZN41_INTERNAL_f1175fad_4_k_cu_358f3c34_1496396thrust24THRUST_300001_SM_1000_NS12placeholders2_9E)
_ZN41_INTERNAL_f1175fad_4_k_cu_358f3c34_1496396thrust24THRUST_300001_SM_1000_NS12placeholders2_9E:
	.zero		1
	.type		_ZN41_INTERNAL_f1175fad_4_k_cu_358f3c34_1496394cuda3std3__443_GLOBAL__N__f1175fad_4_k_cu_358f3c34_1496396ignoreE,@object
	.size		_ZN41_INTERNAL_f1175fad_4_k_cu_358f3c34_1496394cuda3std3__443_GLOBAL__N__f1175fad_4_k_cu_358f3c34_1496396ignoreE,(_ZN41_INTERNAL_f1175fad_4_k_cu_358f3c34_1496394cuda3std6ranges3__45__cpo4dataE - _ZN41_INTERNAL_f1175fad_4_k_cu_358f3c34_1496394cuda3std3__443_GLOBAL__N__f1175fad_4_k_cu_358f3c34_1496396ignoreE)
_ZN41_INTERNAL_f1175fad_4_k_cu_358f3c34_1496394cuda3std3__443_GLOBAL__N__f1175fad_4_k_cu_358f3c34_1496396ignoreE:
	.zero		1
	.type		_ZN41_INTERNAL_f1175fad_4_k_cu_358f3c34_1496394cuda3std6ranges3__45__cpo4dataE,@object
	.size		_ZN41_INTERNAL_f1175fad_4_k_cu_358f3c34_1496394cuda3std6ranges3__45__cpo4dataE,(_ZN41_INTERNAL_f1175fad_4_k_cu_358f3c34_1496396thrust24THRUST_300001_SM_1000_NS12placeholders2_1E - _ZN41_INTERNAL_f1175fad_4_k_cu_358f3c34_1496394cuda3std6ranges3__45__cpo4dataE)
_ZN41_INTERNAL_f1175fad_4_k_cu_358f3c34_1496394cuda3std6ranges3__45__cpo4dataE:
	.zero		1
	.type		_ZN41_INTERNAL_f1175fad_4_k_cu_358f3c34_1496396thrust24THRUST_300001_SM_1000_NS12placeholders2_1E,@object
	.size		_ZN41_INTERNAL_f1175fad_4_k_cu_358f3c34_1496396thrust24THRUST_300001_SM_1000_NS12placeholders2_1E,(_ZN41_INTERNAL_f1175fad_4_k_cu_358f3c34_1496394cuda3std3__45__cpo5beginE - _ZN41_INTERNAL_f1175fad_4_k_cu_358f3c34_1496396thrust24THRUST_300001_SM_1000_NS12placeholders2_1E)
_ZN41_INTERNAL_f1175fad_4_k_cu_358f3c34_1496396thrust24THRUST_300001_SM_1000_NS12placeholders2_1E:
	.zero		1
	.type		_ZN41_INTERNAL_f1175fad_4_k_cu_358f3c34_1496394cuda3std3__45__cpo5beginE,@object
	.size		_ZN41_INTERNAL_f1175fad_4_k_cu_358f3c34_1496394cuda3std3__45__cpo5beginE,(_ZN41_INTERNAL_f1175fad_4_k_cu_358f3c34_1496394cuda3std6ranges3__45__cpo5beginE - _ZN41_INTERNAL_f1175fad_4_k_cu_358f3c34_1496394cuda3std3__45__cpo5beginE)
_ZN41_INTERNAL_f1175fad_4_k_cu_358f3c34_1496394cuda3std3__45__cpo5beginE:
	.zero		1
	.type		_ZN41_INTERNAL_f1175fad_4_k_cu_358f3c34_1496394cuda3std6ranges3__45__cpo5beginE,@object
	.size		_ZN41_INTERNAL_f1175fad_4_k_cu_358f3c34_1496394cuda3std6ranges3__45__cpo5beginE,(_ZN41_INTERNAL_f1175fad_4_k_cu_358f3c34_1496396thrust24THRUST_300001_SM_1000_NS12placeholders2_5E - _ZN41_INTERNAL_f1175fad_4_k_cu_358f3c34_1496394cuda3std6ranges3__45__cpo5beginE)
_ZN41_INTERNAL_f1175fad_4_k_cu_358f3c34_1496394cuda3std6ranges3__45__cpo5beginE:
	.zero		1
	.type		_ZN41_INTERNAL_f1175fad_4_k_cu_358f3c34_1496396thrust24THRUST_300001_SM_1000_NS12placeholders2_5E,@object
	.size		_ZN41_INTERNAL_f1175fad_4_k_cu_358f3c34_1496396thrust24THRUST_300001_SM_1000_NS12placeholders2_5E,(_ZN41_INTERNAL_f1175fad_4_k_cu_358f3c34_1496394cuda3std3__45__cpo6rbeginE - _ZN41_INTERNAL_f1175fad_4_k_cu_358f3c34_1496396thrust24THRUST_300001_SM_1000_NS12placeholders2_5E)
_ZN41_INTERNAL_f1175fad_4_k_cu_358f3c34_1496396thrust24THRUST_300001_SM_1000_NS12placeholders2_5E:
	.zero		1
	.type		_ZN41_INTERNAL_f1175fad_4_k_cu_358f3c34_1496394cuda3std3__45__cpo6rbeginE,@object
	.size		_ZN41_INTERNAL_f1175fad_4_k_cu_358f3c34_1496394cuda3std3__45__cpo6rbeginE,(_ZN41_INTERNAL_f1175fad_4_k_cu_358f3c34_1496394cuda3std6ranges3__45__cpo7advanceE - _ZN41_INTERNAL_f1175fad_4_k_cu_358f3c34_1496394cuda3std3__45__cpo6rbeginE)
_ZN41_INTERNAL_f1175fad_4_k_cu_358f3c34_1496394cuda3std3__45__cpo6rbeginE:
	.zero		1
	.type		_ZN41_INTERNAL_f1175fad_4_k_cu_358f3c34_1496394cuda3std6ranges3__45__cpo7advanceE,@object
	.size		_ZN41_INTERNAL_f1175fad_4_k_cu_358f3c34_1496394cuda3std6ranges3__45__cpo7advanceE,(_ZN41_INTERNAL_f1175fad_4_k_cu_358f3c34_1496394cuda3std3__47nulloptE - _ZN41_INTERNAL_f1175fad_4_k_cu_358f3c34_1496394cuda3std6ranges3__45__cpo7advanceE)
_ZN41_INTERNAL_f1175fad_4_k_cu_358f3c34_1496394cuda3std6ranges3__45__cpo7advanceE:
	.zero		1
	.type		_ZN41_INTERNAL_f1175fad_4_k_cu_358f3c34_1496394cuda3std3__47nulloptE,@object
	.size		_ZN41_INTERNAL_f1175fad_4_k_cu_358f3c34_1496394cuda3std3__47nulloptE,(_ZN41_INTERNAL_f1175fad_4_k_cu_358f3c34_1496394cuda3std6ranges3__45__cpo8distanceE - _ZN41_INTERNAL_f1175fad_4_k_cu_358f3c34_1496394cuda3std3__47nulloptE)
_ZN41_INTERNAL_f1175fad_4_k_cu_358f3c34_1496394cuda3std3__47nulloptE:
	.zero		1
	.type		_ZN41_INTERNAL_f1175fad_4_k_cu_358f3c34_1496394cuda3std6ranges3__45__cpo8distanceE,@object
	.size		_ZN41_INTERNAL_f1175fad_4_k_cu_358f3c34_1496394cuda3std6ranges3__45__cpo8distanceE,(_ZN41_INTERNAL_f1175fad_4_k_cu_358f3c34_1496396thrust24THRUST_300001_SM_1000_NS12placeholders3_10E - _ZN41_INTERNAL_f1175fad_4_k_cu_358f3c34_1496394cuda3std6ranges3__45__cpo8distanceE)
_ZN41_INTERNAL_f1175fad_4_k_cu_358f3c34_1496394cuda3std6ranges3__45__cpo8distanceE:
	.zero		1
	.type		_ZN41_INTERNAL_f1175fad_4_k_cu_358f3c34_1496396thrust24THRUST_300001_SM_1000_NS12placeholders3_10E,@object
	.size		_ZN41_INTERNAL_f1175fad_4_k_cu_358f3c34_1496396thrust24THRUST_300001_SM_1000_NS12placeholders3_10E,(_ZN41_INTERNAL_f1175fad_4_k_cu_358f3c34_1496394cuda3std3__419piecewise_constructE - _ZN41_INTERNAL_f1175fad_4_k_cu_358f3c34_1496396thrust24THRUST_300001_SM_1000_NS12placeholders3_10E)
_ZN41_INTERNAL_f1175fad_4_k_cu_358f3c34_1496396thrust24THRUST_300001_SM_1000_NS12placeholders3_10E:
	.zero		1
	.type		_ZN41_INTERNAL_f1175fad_4_k_cu_358f3c34_1496394cuda3std3__419piecewise_constructE,@object
	.size		_ZN41_INTERNAL_f1175fad_4_k_cu_358f3c34_1496394cuda3std3__419piecewise_constructE,(_ZN41_INTERNAL_f1175fad_4_k_cu_358f3c34_1496394cuda3std6ranges3__45__cpo5cdataE - _ZN41_INTERNAL_f1175fad_4_k_cu_358f3c34_1496394cuda3std3__419piecewise_constructE)
_ZN41_INTERNAL_f1175fad_4_k_cu_358f3c34_1496394cuda3std3__419piecewise_constructE:
	.zero		1
	.type		_ZN41_INTERNAL_f1175fad_4_k_cu_358f3c34_1496394cuda3std6ranges3__45__cpo5cdataE,@object
	.size		_ZN41_INTERNAL_f1175fad_4_k_cu_358f3c34_1496394cuda3std6ranges3__45__cpo5cdataE,(_ZN41_INTERNAL_f1175fad_4_k_cu_358f3c34_1496396thrust24THRUST_300001_SM_1000_NS12placeholders2_2E - _ZN41_INTERNAL_f1175fad_4_k_cu_358f3c34_1496394cuda3std6ranges3__45__cpo5cdataE)
_ZN41_INTERNAL_f1175fad_4_k_cu_358f3c34_1496394cuda3std6ranges3__45__cpo5cdataE:
	.zero		1
	.type		_ZN41_INTERNAL_f1175fad_4_k_cu_358f3c34_1496396thrust24THRUST_300001_SM_1000_NS12placeholders2_2E,@object
	.size		_ZN41_INTERNAL_f1175fad_4_k_cu_358f3c34_1496396thrust24THRUST_300001_SM_1000_NS12placeholders2_2E,(_ZN41_INTERNAL_f1175fad_4_k_cu_358f3c34_1496394cuda3std3__45__cpo3endE - _ZN41_INTERNAL_f1175fad_4_k_cu_358f3c34_1496396thrust24THRUST_300001_SM_1000_NS12placeholders2_2E)
_ZN41_INTERNAL_f1175fad_4_k_cu_358f3c34_1496396thrust24THRUST_300001_SM_1000_NS12placeholders2_2E:
	.zero		1
	.type		_ZN41_INTERNAL_f1175fad_4_k_cu_358f3c34_1496394cuda3std3__45__cpo3endE,@object
	.size		_ZN41_INTERNAL_f1175fad_4_k_cu_358f3c34_1496394cuda3std3__45__cpo3endE,(_ZN41_INTERNAL_f1175fad_4_k_cu_358f3c34_1496394cuda3std6ranges3__45__cpo3endE - _ZN41_INTERNAL_f1175fad_4_k_cu_358f3c34_1496394cuda3std3__45__cpo3endE)
_ZN41_INTERNAL_f1175fad_4_k_cu_358f3c34_1496394cuda3std3__45__cpo3endE:
	.zero		1
	.type		_ZN41_INTERNAL_f1175fad_4_k_cu_358f3c34_1496394cuda3std6ranges3__45__cpo3endE,@object
	.size		_ZN41_INTERNAL_f1175fad_4_k_cu_358f3c34_1496394cuda3std6ranges3__45__cpo3endE,(_ZN41_INTERNAL_f1175fad_4_k_cu_358f3c34_1496396thrust24THRUST_300001_SM_1000_NS12placeholders2_6E - _ZN41_INTERNAL_f1175fad_4_k_cu_358f3c34_1496394cuda3std6ranges3__45__cpo3endE)
_ZN41_INTERNAL_f1175fad_4_k_cu_358f3c34_1496394cuda3std6ranges3__45__cpo3endE:
	.zero		1
	.type		_ZN41_INTERNAL_f1175fad_4_k_cu_358f3c34_1496396thrust24THRUST_300001_SM_1000_NS12placeholders2_6E,@object
	.size		_ZN41_INTERNAL_f1175fad_4_k_cu_358f3c34_1496396thrust24THRUST_300001_SM_1000_NS12placeholders2_6E,(_ZN41_INTERNAL_f1175fad_4_k_cu_358f3c34_1496394cuda3std3__45__cpo4rendE - _ZN41_INTERNAL_f1175fad_4_k_cu_358f3c34_1496396thrust24THRUST_300001_SM_1000_NS12placeholders2_6E)
_ZN41_INTERNAL_f1175fad_4_k_cu_358f3c34_1496396thrust24THRUST_300001_SM_1000_NS12placeholders2_6E:
	.zero		1
	.type		_ZN41_INTERNAL_f1175fad_4_k_cu_358f3c34_1496394cuda3std3__45__cpo4rendE,@object
	.size		_ZN41_INTERNAL_f1175fad_4_k_cu_358f3c34_1496394cuda3std3__45__cpo4rendE,(_ZN41_INTERNAL_f1175fad_4_k_cu_358f3c34_1496394cuda3std6ranges3__45__cpo9iter_swapE - _ZN41_INTERNAL_f1175fad_4_k_cu_358f3c34_1496394cuda3std3__45__cpo4rendE)
_ZN41_INTERNAL_f1175fad_4_k_cu_358f3c34_1496394cuda3std3__45__cpo4rendE:
	.zero		1
	.type		_ZN41_INTERNAL_f1175fad_4_k_cu_358f3c34_1496394cuda3std6ranges3__45__cpo9iter_swapE,@object
	.size		_ZN41_INTERNAL_f1175fad_4_k_cu_358f3c34_1496394cuda3std6ranges3__45__cpo9iter_swapE,(_ZN41_INTERNAL_f1175fad_4_k_cu_358f3c34_1496394cuda3std3__48unexpectE - _ZN41_INTERNAL_f1175fad_4_k_cu_358f3c34_1496394cuda3std6ranges3__45__cpo9iter_swapE)
_ZN41_INTERNAL_f1175fad_4_k_cu_358f3c34_1496394cuda3std6ranges3__45__cpo9iter_swapE:
	.zero		1
	.type		_ZN41_INTERNAL_f1175fad_4_k_cu_358f3c34_1496394cuda3std3__48unexpectE,@object
	.size		_ZN41_INTERNAL_f1175fad_4_k_cu_358f3c34_1496394cuda3std3__48unexpectE,(_ZN41_INTERNAL_f1175fad_4_k_cu_358f3c34_1496396thrust24THRUST_300001_SM_1000_NS8cuda_cub3parE - _ZN41_INTERNAL_f1175fad_4_k_cu_358f3c34_1496394cuda3std3__48unexpectE)
_ZN41_INTERNAL_f1175fad_4_k_cu_358f3c34_1496394cuda3std3__48unexpectE:
	.zero		1
	.type		_ZN41_INTERNAL_f1175fad_4_k_cu_358f3c34_1496396thrust24THRUST_300001_SM_1000_NS8cuda_cub3parE,@object
	.size		_ZN41_INTERNAL_f1175fad_4_k_cu_358f3c34_1496396thrust24THRUST_300001_SM_1000_NS8cuda_cub3parE,(_ZN41_INTERNAL_f1175fad_4_k_cu_358f3c34_1496396thrust24THRUST_300001_SM_1000_NS12placeholders2_4E - _ZN41_INTERNAL_f1175fad_4_k_cu_358f3c34_1496396thrust24THRUST_300001_SM_1000_NS8cuda_cub3parE)
_ZN41_INTERNAL_f1175fad_4_k_cu_358f3c34_1496396thrust24THRUST_300001_SM_1000_NS8cuda_cub3parE:
	.zero		1
	.type		_ZN41_INTERNAL_f1175fad_4_k_cu_358f3c34_1496396thrust24THRUST_300001_SM_1000_NS12placeholders2_4E,@object
	.size		_ZN41_INTERNAL_f1175fad_4_k_cu_358f3c34_1496396thrust24THRUST_300001_SM_1000_NS12placeholders2_4E,(_ZN41_INTERNAL_f1175fad_4_k_cu_358f3c34_1496394cuda3std3__45__cpo4cendE - _ZN41_INTERNAL_f1175fad_4_k_cu_358f3c34_1496396thrust24THRUST_300001_SM_1000_NS12placeholders2_4E)
_ZN41_INTERNAL_f1175fad_4_k_cu_358f3c34_1496396thrust24THRUST_300001_SM_1000_NS12placeholders2_4E:
	.zero		1
	.type		_ZN41_INTERNAL_f1175fad_4_k_cu_358f3c34_1496394cuda3std3__45__cpo4cendE,@object
	.size		_ZN41_INTERNAL_f1175fad_4_k_cu_358f3c34_1496394cuda3std3__45__cpo4cendE,(_ZN41_INTERNAL_f1175fad_4_k_cu_358f3c34_1496394cuda3std6ranges3__45__cpo4cendE - _ZN41_INTERNAL_f1175fad_4_k_cu_358f3c34_1496394cuda3std3__45__cpo4cendE)
_ZN41_INTERNAL_f1175fad_4_k_cu_358f3c34_1496394cuda3std3__45__cpo4cendE:
	.zero		1
	.type		_ZN41_INTERNAL_f1175fad_4_k_cu_358f3c34_1496394cuda3std6ranges3__45__cpo4cendE,@object
	.size		_ZN41_INTERNAL_f1175fad_4_k_cu_358f3c34_1496394cuda3std6ranges3__45__cpo4cendE,(_ZN41_INTERNAL_f1175fad_4_k_cu_358f3c34_1496394cuda3std3__420unreachable_sentinelE - _ZN41_INTERNAL_f1175fad_4_k_cu_358f3c34_1496394cuda3std6ranges3__45__cpo4cendE)
_ZN41_INTERNAL_f1175fad_4_k_cu_358f3c34_1496394cuda3std6ranges3__45__cpo4cendE:
	.zero		1
	.type		_ZN41_INTERNAL_f1175fad_4_k_cu_358f3c34_1496394cuda3std3__420unreachable_sentinelE,@object
	.size		_ZN41_INTERNAL_f1175fad_4_k_cu_358f3c34_1496394cuda3std3__420unreachable_sentinelE,(_ZN41_INTERNAL_f1175fad_4_k_cu_358f3c34_1496394cuda3std6ranges3__45__cpo5ssizeE - _ZN41_INTERNAL_f1175fad_4_k_cu_358f3c34_1496394cuda3std3__420unreachable_sentinelE)
_ZN41_INTERNAL_f1175fad_4_k_cu_358f3c34_1496394cuda3std3__420unreachable_sentinelE:
	.zero		1
	.type		_ZN41_INTERNAL_f1175fad_4_k_cu_358f3c34_1496394cuda3std6ranges3__45__cpo5ssizeE,@object
	.size		_ZN41_INTERNAL_f1175fad_4_k_cu_358f3c34_1496394cuda3std6ranges3__45__cpo5ssizeE,(_ZN41_INTERNAL_f1175fad_4_k_cu_358f3c34_1496396thrust24THRUST_300001_SM_1000_NS12placeholders2_8E - _ZN41_INTERNAL_f1175fad_4_k_cu_358f3c34_1496394cuda3std6ranges3__45__cpo5ssizeE)
_ZN41_INTERNAL_f1175fad_4_k_cu_358f3c34_1496394cuda3std6ranges3__45__cpo5ssizeE:
	.zero		1
	.type		_ZN41_INTERNAL_f1175fad_4_k_cu_358f3c34_1496396thrust24THRUST_300001_SM_1000_NS12placeholders2_8E,@object
	.size		_ZN41_INTERNAL_f1175fad_4_k_cu_358f3c34_1496396thrust24THRUST_300001_SM_1000_NS12placeholders2_8E,(_ZN41_INTERNAL_f1175fad_4_k_cu_358f3c34_1496394cuda3std3__45__cpo5crendE - _ZN41_INTERNAL_f1175fad_4_k_cu_358f3c34_1496396thrust24THRUST_300001_SM_1000_NS12placeholders2_8E)
_ZN41_INTERNAL_f1175fad_4_k_cu_358f3c34_1496396thrust24THRUST_300001_SM_1000_NS12placeholders2_8E:
	.zero		1
	.type		_ZN41_INTERNAL_f1175fad_4_k_cu_358f3c34_1496394cuda3std3__45__cpo5crendE,@object
	.size		_ZN41_INTERNAL_f1175fad_4_k_cu_358f3c34_1496394cuda3std3__45__cpo5crendE,(_ZN41_INTERNAL_f1175fad_4_k_cu_358f3c34_1496394cuda3std6ranges3__45__cpo4prevE - _ZN41_INTERNAL_f1175fad_4_k_cu_358f3c34_1496394cuda3std3__45__cpo5crendE)
_ZN41_INTERNAL_f1175fad_4_k_cu_358f3c34_1496394cuda3std3__45__cpo5crendE:
	.zero		1
	.type		_ZN41_INTERNAL_f1175fad_4_k_cu_358f3c34_1496394cuda3std6ranges3__45__cpo4prevE,@object
	.size		_ZN41_INTERNAL_f1175fad_4_k_cu_358f3c34_1496394cuda3std6ranges3__45__cpo4prevE,(_ZN41_INTERNAL_f1175fad_4_k_cu_358f3c34_1496394cuda3std6ranges3__45__cpo9iter_moveE - _ZN41_INTERNAL_f1175fad_4_k_cu_358f3c34_1496394cuda3std6ranges3__45__cpo4prevE)
_ZN41_INTERNAL_f1175fad_4_k_cu_358f3c34_1496394cuda3std6ranges3__45__cpo4prevE:
	.zero		1
	.type		_ZN41_INTERNAL_f1175fad_4_k_cu_358f3c34_1496394cuda3std6ranges3__45__cpo9iter_moveE,@object
	.size		_ZN41_INTERNAL_f1175fad_4_k_cu_358f3c34_1496394cuda3std6ranges3__45__cpo9iter_moveE,(_ZN41_INTERNAL_f1175fad_4_k_cu_358f3c34_1496396thrust24THRUST_300001_SM_1000_NS6system6detail10sequential3seqE - _ZN41_INTERNAL_f1175fad_4_k_cu_358f3c34_1496394cuda3std6ranges3__45__cpo9iter_moveE)
_ZN41_INTERNAL_f1175fad_4_k_cu_358f3c34_1496394cuda3std6ranges3__45__cpo9iter_moveE:
	.zero		1
	.type		_ZN41_INTERNAL_f1175fad_4_k_cu_358f3c34_1496396thrust24THRUST_300001_SM_1000_NS6system6detail10sequential3seqE,@object
	.size		_ZN41_INTERNAL_f1175fad_4_k_cu_358f3c34_1496396thrust24THRUST_300001_SM_1000_NS6system6detail10sequential3seqE,(.L_31 - _ZN41_INTERNAL_f1175fad_4_k_cu_358f3c34_1496396thrust24THRUST_300001_SM_1000_NS6system6detail10sequential3seqE)
_ZN41_INTERNAL_f1175fad_4_k_cu_358f3c34_1496396thrust24THRUST_300001_SM_1000_NS6system6detail10sequential3seqE:
	.zero		1
.L_31:


//--------------------- .nv.constant0._ZN3cub18CUB_300001_SM_10006detail11EmptyKernelIvEEvv --------------------------
	.section	.nv.constant0._ZN3cub18CUB_300001_SM_10006detail11EmptyKernelIvEEvv,"a",@progbits
	.sectionflags	@""
	.align	4
.nv.constant0._ZN3cub18CUB_300001_SM_10006detail11EmptyKernelIvEEvv:
	.zero		896


//--------------------- SYMBOLS --------------------------

	.type		.nv.reservedSmem.offset0,@object
	.size		.nv.reservedSmem.offset0,0x4
